//
// Generated by NVIDIA NVVM Compiler
//
// Compiler Build ID: CL-36424714
// Cuda compilation tools, release 13.0, V13.0.88
// Based on NVVM 20.0.0
//

.version 9.0
.target sm_100
.address_size 64

	// .globl	_Z10multiply10Pfi

.visible .entry _Z10multiply10Pfi(
	.param .u64 .ptr .align 1 _Z10multiply10Pfi_param_0,
	.param .u32 _Z10multiply10Pfi_param_1
)
{
	.reg .pred 	%p<2>;
	.reg .b32 	%r<6>;
	.reg .b32 	%f<3>;
	.reg .b64 	%rd<5>;

	ld.param.u64 	%rd1, [_Z10multiply10Pfi_param_0];
	ld.param.u32 	%r2, [_Z10multiply10Pfi_param_1];
	mov.u32 	%r3, %ctaid.x;
	mov.u32 	%r4, %ntid.x;
	mov.u32 	%r5, %tid.x;
	mad.lo.s32 	%r1, %r3, %r4, %r5;
	setp.ge.s32 	%p1, %r1, %r2;
	@%p1 bra 	$L__BB0_2;
	cvta.to.global.u64 	%rd2, %rd1;
	mul.wide.s32 	%rd3, %r1, 4;
	add.s64 	%rd4, %rd2, %rd3;
	ld.global.f32 	%f1, [%rd4];
	mul.f32 	%f2, %f1, 0f41200000;
	st.global.f32 	[%rd4], %f2;
$L__BB0_2:
	ret;

}


// ===== COMPILED SASS (sm_100) =====

	.target	sm_100

	.elftype	@"ET_EXEC"


//--------------------- .note.nv.tkinfo           --------------------------
	.section	.note.nv.tkinfo,"",@"SHT_NOTE"
	.sectionflags	@"SHF_NOTE_NV_TKINFO"
	.tkinfo
        /*0018*/ 	.word	0x00000002
        /*0030*/ 	.string	""
        /*0030*/ 	.string	"ptxas"
        /*0030*/ 	.string	"Cuda compilation tools, release 13.0, V13.0.88"
        /*0030*/ 	.string	"Build cuda_13.0.r13.0/compiler.36424714_0"
        /*0030*/ 	.string	"-arch sm_100 -m 64 "



//--------------------- .note.nv.cuinfo           --------------------------
	.section	.note.nv.cuinfo,"",@"SHT_NOTE"
	.sectionflags	@"SHF_NOTE_NV_CUINFO"
        /*0018*/ 	.short	0x0002
        /*001a*/ 	.short	0x0064
        /*001c*/ 	.short	0x0082
	.zero		2


//--------------------- .nv.info                  --------------------------
	.section	.nv.info,"",@"SHT_CUDA_INFO"
	.align	4


	//----- nvinfo : EIATTR_REGCOUNT
	.align		4
        /*0000*/ 	.byte	0x04, 0x2f
        /*0002*/ 	.short	(.L_1 - .L_0)
	.align		4
.L_0:
        /*0004*/ 	.word	index@(_Z10multiply10Pfi)
        /*0008*/ 	.word	0x00000008


	//----- nvinfo : EIATTR_FRAME_SIZE
	.align		4
.L_1:
        /*000c*/ 	.byte	0x04, 0x11
        /*000e*/ 	.short	(.L_3 - .L_2)
	.align		4
.L_2:
        /*0010*/ 	.word	index@(_Z10multiply10Pfi)
        /*0014*/ 	.word	0x00000000


	//----- nvinfo : EIATTR_MIN_STACK_SIZE
	.align		4
.L_3:
        /*0018*/ 	.byte	0x04, 0x12
        /*001a*/ 	.short	(.L_5 - .L_4)
	.align		4
.L_4:
        /*001c*/ 	.word	index@(_Z10multiply10Pfi)
        /*0020*/ 	.word	0x00000000
.L_5:


//--------------------- .nv.compat                --------------------------
	.section	.nv.compat,"",@"SHT_CUDA_COMPAT_INFO"
	.align	4
        /*0000*/ 	.byte	0x02, 0x09, 0x00, 0x00, 0x02, 0x02, 0x01, 0x00, 0x02, 0x05, 0x05, 0x00, 0x03, 0x07, 0x01, 0x01
        /*0010*/ 	.byte	0x02, 0x03, 0x00, 0x00, 0x02, 0x06, 0x01, 0x00, 0x04, 0x0b, 0x08, 0x00, 0x09, 0x00, 0x00, 0x00
        /*0020*/ 	.byte	0x00, 0x00, 0x00, 0x00


//--------------------- .nv.info._Z10multiply10Pfi --------------------------
	.section	.nv.info._Z10multiply10Pfi,"",@"SHT_CUDA_INFO"
	.sectionflags	@""
	.align	4


	//----- nvinfo : EIATTR_CUDA_API_VERSION
	.align		4
        /*0000*/ 	.byte	0x04, 0x37
        /*0002*/ 	.short	(.L_7 - .L_6)
.L_6:
        /*0004*/ 	.word	0x00000082


	//----- nvinfo : EIATTR_KPARAM_INFO
	.align		4
.L_7:
        /*0008*/ 	.byte	0x04, 0x17
        /*000a*/ 	.short	(.L_9 - .L_8)
.L_8:
        /*000c*/ 	.word	0x00000000
        /*0010*/ 	.short	0x0001
        /*0012*/ 	.short	0x0008
        /*0014*/ 	.byte	0x00, 0xf0, 0x11, 0x00


	//----- nvinfo : EIATTR_KPARAM_INFO
	.align		4
.L_9:
        /*0018*/ 	.byte	0x04, 0x17
        /*001a*/ 	.short	(.L_11 - .L_10)
.L_10:
        /*001c*/ 	.word	0x00000000
        /*0020*/ 	.short	0x0000
        /*0022*/ 	.short	0x0000
        /*0024*/ 	.byte	0x00, 0xf5, 0x21, 0x00


	//----- nvinfo : EIATTR_SPARSE_MMA_MASK
	.align		4
.L_11:
        /*0028*/ 	.byte	0x03, 0x50
        /*002a*/ 	.short	0x0000


	//----- nvinfo : EIATTR_MAXREG_COUNT
	.align		4
        /*002c*/ 	.byte	0x03, 0x1b
        /*002e*/ 	.short	0x00ff


	//----- nvinfo : EIATTR_MERCURY_ISA_VERSION
	.align		4
        /*0030*/ 	.byte	0x03, 0x5f
        /*0032*/ 	.short	0x0101


	//----- nvinfo : EIATTR_VRC_CTA_INIT_COUNT
	.align		4
        /*0034*/ 	.byte	0x02, 0x4a
	.zero		1
	.zero		1


	//----- nvinfo : EIATTR_EXIT_INSTR_OFFSETS
	.align		4
        /*0038*/ 	.byte	0x04, 0x1c
        /*003a*/ 	.short	(.L_13 - .L_12)


	//   ....[0]....
.L_12:
        /*003c*/ 	.word	0x00000070


	//   ....[1]....
        /*0040*/ 	.word	0x000000e0


	//----- nvinfo : EIATTR_CBANK_PARAM_SIZE
	.align		4
.L_13:
        /*0044*/ 	.byte	0x03, 0x19
        /*0046*/ 	.short	0x000c


	//----- nvinfo : EIATTR_PARAM_CBANK
	.align		4
        /*0048*/ 	.byte	0x04, 0x0a
        /*004a*/ 	.short	(.L_15 - .L_14)
	.align		4
.L_14:
        /*004c*/ 	.word	index@(.nv.constant0._Z10multiply10Pfi)
        /*0050*/ 	.short	0x0380
        /*0052*/ 	.short	0x000c


	//----- nvinfo : EIATTR_SW_WAR
	.align		4
.L_15:
        /*0054*/ 	.byte	0x04, 0x36
        /*0056*/ 	.short	(.L_17 - .L_16)
.L_16:
        /*0058*/ 	.word	0x00000008
.L_17:


//--------------------- .nv.callgraph             --------------------------
	.section	.nv.callgraph,"",@"SHT_CUDA_CALLGRAPH"
	.align	4
	.sectionentsize	8
	.align		4
        /*0000*/ 	.word	0x00000000
	.align		4
        /*0004*/ 	.word	0xffffffff
	.align		4
        /*0008*/ 	.word	0x00000000
	.align		4
        /*000c*/ 	.word	0xfffffffe
	.align		4
        /*0010*/ 	.word	0x00000000
	.align		4
        /*0014*/ 	.word	0xfffffffd
	.align		4
        /*0018*/ 	.word	0x00000000
	.align		4
        /*001c*/ 	.word	0xfffffffc


//--------------------- .text._Z10multiply10Pfi   --------------------------
	.section	.text._Z10multiply10Pfi,"ax",@progbits
	.align	128
        .global         _Z10multiply10Pfi
        .type           _Z10multiply10Pfi,@function
        .size           _Z10multiply10Pfi,(.L_x_1 - _Z10multiply10Pfi)
        .other          _Z10multiply10Pfi,@"STO_CUDA_ENTRY STV_DEFAULT"
_Z10multiply10Pfi:
.text._Z10multiply10Pfi:
[----:B------:R-:W-:Y:S01]  /*0000*/  LDC R1, c[0x0][0x37c] ;  /* 0x0000df00ff017b82 */ /* 0x000fe20000000800 */
[----:B------:R-:W0:Y:S07]  /*0010*/  S2R R0, SR_TID.X ;  /* 0x0000000000007919 */ /* 0x000e2e0000002100 */
[----:B------:R-:W0:Y:S01]  /*0020*/  S2UR UR4, SR_CTAID.X ;  /* 0x00000000000479c3 */ /* 0x000e220000002500 */
[----:B------:R-:W1:Y:S07]  /*0030*/  LDCU UR5, c[0x0][0x388] ;  /* 0x00007100ff0577ac */ /* 0x000e6e0008000800 */
[----:B------:R-:W0:Y:S02]  /*0040*/  LDC R5, c[0x0][0x360] ;  /* 0x0000d800ff057b82 */ /* 0x000e240000000800 */
[----:B0-----:R-:W-:-:S05]  /*0050*/  IMAD R5, R5, UR4, R0 ;  /* 0x0000000405057c24 */ /* 0x001fca000f8e0200 */
[----:B-1----:R-:W-:-:S13]  /*0060*/  ISETP.GE.AND P0, PT, R5, UR5, PT ;  /* 0x0000000505007c0c */ /* 0x002fda000bf06270 */
[----:B------:R-:W-:Y:S05]  /*0070*/  @P0 EXIT ;  /* 0x000000000000094d */ /* 0x000fea0003800000 */
[----:B------:R-:W0:Y:S01]  /*0080*/  LDC.64 R2, c[0x0][0x380] ;  /* 0x0000e000ff027b82 */ /* 0x000e220000000a00 */
[----:B------:R-:W1:Y:S01]  /*0090*/  LDCU.64 UR4, c[0x0][0x358] ;  /* 0x00006b00ff0477ac */ /* 0x000e620008000a00 */
[----:B0-----:R-:W-:-:S05]  /*00a0*/  IMAD.WIDE R2, R5, 0x4, R2 ;  /* 0x0000000405027825 */ /* 0x001fca00078e0202 */
[----:B-1----:R-:W2:Y:S02]  /*00b0*/  LDG.E R0, desc[UR4][R2.64] ;  /* 0x0000000402007981 */ /* 0x002ea4000c1e1900 */
[----:B--2---:R-:W-:-:S05]  /*00c0*/  FMUL R5, R0, 10 ;  /* 0x4120000000057820 */ /* 0x004fca0000400000 */
[----:B------:R-:W-:Y:S01]  /*00d0*/  STG.E desc[UR4][R2.64], R5 ;  /* 0x0000000502007986 */ /* 0x000fe2000c101904 */
[----:B------:R-:W-:Y:S05]  /*00e0*/  EXIT ;  /* 0x000000000000794d */ /* 0x000fea0003800000 */
.L_x_0:
[----:B------:R-:W-:-:S00]  /*00f0*/  BRA `(.L_x_0) ;  /* 0xfffffffc00fc7947 */ /* 0x000fc0000383ffff */
[----:B------:R-:W-:-:S00]  /*0100*/  NOP ;  /* 0x0000000000007918 */ /* 0x000fc00000000000 */
[----:B------:R-:W-:-:S00]  /*0110*/  NOP ;  /* 0x0000000000007918 */ /* 0x000fc00000000000 */
[----:B------:R-:W-:-:S00]  /*0120*/  NOP ;  /* 0x0000000000007918 */ /* 0x000fc00000000000 */
[----:B------:R-:W-:-:S00]  /*0130*/  NOP ;  /* 0x0000000000007918 */ /* 0x000fc00000000000 */
[----:B------:R-:W-:-:S00]  /*0140*/  NOP ;  /* 0x0000000000007918 */ /* 0x000fc00000000000 */
[----:B------:R-:W-:-:S00]  /*0150*/  NOP ;  /* 0x0000000000007918 */ /* 0x000fc00000000000 */
[----:B------:R-:W-:-:S00]  /*0160*/  NOP ;  /* 0x0000000000007918 */ /* 0x000fc00000000000 */
[----:B------:R-:W-:-:S00]  /*0170*/  NOP ;  /* 0x0000000000007918 */ /* 0x000fc00000000000 */
.L_x_1:


//--------------------- .nv.shared.reserved.0     --------------------------
	.section	.nv.shared.reserved.0,"aw",@nobits
	.weak		__nv_reservedSMEM_offset_0_alias
	.size		__nv_reservedSMEM_offset_0_alias, 0, 64
	.other		__nv_reservedSMEM_offset_0_alias,@"STO_CUDA_RESERVED_SHARED STV_DEFAULT"
__nv_reservedSMEM_offset_0_alias:
	.zero		0
	.zero		64


//--------------------- .nv.constant0._Z10multiply10Pfi --------------------------
	.section	.nv.constant0._Z10multiply10Pfi,"a",@progbits
	.sectionflags	@""
	.align	4
.nv.constant0._Z10multiply10Pfi:
	.zero		908


//--------------------- SYMBOLS --------------------------

	.type		.nv.reservedSmem.offset0,@object
	.size		.nv.reservedSmem.offset0,0x4
